//
// Generated by NVIDIA NVVM Compiler
//
// Compiler Build ID: CL-36424714
// Cuda compilation tools, release 13.0, V13.0.88
// Based on NVVM 20.0.0
//

.version 9.0
.target sm_100
.address_size 64

	// .globl	_Z19attention_aggregatePKfPfiii

.visible .entry _Z19attention_aggregatePKfPfiii(
	.param .u64 .ptr .align 1 _Z19attention_aggregatePKfPfiii_param_0,
	.param .u64 .ptr .align 1 _Z19attention_aggregatePKfPfiii_param_1,
	.param .u32 _Z19attention_aggregatePKfPfiii_param_2,
	.param .u32 _Z19attention_aggregatePKfPfiii_param_3,
	.param .u32 _Z19attention_aggregatePKfPfiii_param_4
)
{
	.reg .pred 	%p<15>;
	.reg .b32 	%r<42>;
	.reg .b32 	%f<90>;
	.reg .b64 	%rd<16>;

	ld.param.u64 	%rd5, [_Z19attention_aggregatePKfPfiii_param_0];
	ld.param.u64 	%rd4, [_Z19attention_aggregatePKfPfiii_param_1];
	ld.param.u32 	%r25, [_Z19attention_aggregatePKfPfiii_param_2];
	ld.param.u32 	%r23, [_Z19attention_aggregatePKfPfiii_param_3];
	ld.param.u32 	%r24, [_Z19attention_aggregatePKfPfiii_param_4];
	cvta.to.global.u64 	%rd1, %rd5;
	mov.u32 	%r1, %ctaid.x;
	mov.u32 	%r2, %tid.x;
	setp.ge.s32 	%p1, %r1, %r25;
	setp.ge.s32 	%p2, %r2, %r23;
	or.pred  	%p3, %p1, %p2;
	@%p3 bra 	$L__BB0_18;
	setp.lt.s32 	%p4, %r24, 1;
	mov.f32 	%f88, 0f00000000;
	@%p4 bra 	$L__BB0_17;
	mad.lo.s32 	%r27, %r23, %r1, %r2;
	mul.lo.s32 	%r3, %r27, %r24;
	add.s32 	%r28, %r2, 1;
	and.b32  	%r4, %r28, 15;
	add.s32 	%r5, %r4, -1;
	and.b32  	%r6, %r28, 7;
	add.s32 	%r7, %r6, -1;
	and.b32  	%r8, %r28, 2032;
	and.b32  	%r9, %r28, 3;
	neg.s32 	%r10, %r8;
	add.s64 	%rd2, %rd1, 32;
	mov.f32 	%f88, 0f00000000;
	mov.b32 	%r36, 0;
$L__BB0_3:
	setp.lt.u32 	%p5, %r2, 15;
	add.s32 	%r30, %r3, %r36;
	mul.lo.s32 	%r12, %r30, %r23;
	mov.b32 	%r40, 0;
	@%p5 bra 	$L__BB0_6;
	mov.u32 	%r37, %r12;
	mov.u32 	%r38, %r10;
$L__BB0_5:
	.pragma "nounroll";
	mul.wide.s32 	%rd6, %r37, 4;
	add.s64 	%rd7, %rd2, %rd6;
	ld.global.f32 	%f20, [%rd7+-32];
	add.f32 	%f21, %f88, %f20;
	ld.global.f32 	%f22, [%rd7+-28];
	add.f32 	%f23, %f21, %f22;
	ld.global.f32 	%f24, [%rd7+-24];
	add.f32 	%f25, %f23, %f24;
	ld.global.f32 	%f26, [%rd7+-20];
	add.f32 	%f27, %f25, %f26;
	ld.global.f32 	%f28, [%rd7+-16];
	add.f32 	%f29, %f27, %f28;
	ld.global.f32 	%f30, [%rd7+-12];
	add.f32 	%f31, %f29, %f30;
	ld.global.f32 	%f32, [%rd7+-8];
	add.f32 	%f33, %f31, %f32;
	ld.global.f32 	%f34, [%rd7+-4];
	add.f32 	%f35, %f33, %f34;
	ld.global.f32 	%f36, [%rd7];
	add.f32 	%f37, %f35, %f36;
	ld.global.f32 	%f38, [%rd7+4];
	add.f32 	%f39, %f37, %f38;
	ld.global.f32 	%f40, [%rd7+8];
	add.f32 	%f41, %f39, %f40;
	ld.global.f32 	%f42, [%rd7+12];
	add.f32 	%f43, %f41, %f42;
	ld.global.f32 	%f44, [%rd7+16];
	add.f32 	%f45, %f43, %f44;
	ld.global.f32 	%f46, [%rd7+20];
	add.f32 	%f47, %f45, %f46;
	ld.global.f32 	%f48, [%rd7+24];
	add.f32 	%f49, %f47, %f48;
	ld.global.f32 	%f50, [%rd7+28];
	add.f32 	%f88, %f49, %f50;
	add.s32 	%r38, %r38, 16;
	add.s32 	%r37, %r37, 16;
	setp.ne.s32 	%p6, %r38, 0;
	mov.u32 	%r40, %r8;
	@%p6 bra 	$L__BB0_5;
$L__BB0_6:
	setp.eq.s32 	%p7, %r4, 0;
	@%p7 bra 	$L__BB0_16;
	setp.lt.u32 	%p8, %r5, 7;
	@%p8 bra 	$L__BB0_9;
	add.s32 	%r31, %r40, %r12;
	mul.wide.s32 	%rd8, %r31, 4;
	add.s64 	%rd9, %rd1, %rd8;
	ld.global.f32 	%f52, [%rd9];
	add.f32 	%f53, %f88, %f52;
	ld.global.f32 	%f54, [%rd9+4];
	add.f32 	%f55, %f53, %f54;
	ld.global.f32 	%f56, [%rd9+8];
	add.f32 	%f57, %f55, %f56;
	ld.global.f32 	%f58, [%rd9+12];
	add.f32 	%f59, %f57, %f58;
	ld.global.f32 	%f60, [%rd9+16];
	add.f32 	%f61, %f59, %f60;
	ld.global.f32 	%f62, [%rd9+20];
	add.f32 	%f63, %f61, %f62;
	ld.global.f32 	%f64, [%rd9+24];
	add.f32 	%f65, %f63, %f64;
	ld.global.f32 	%f66, [%rd9+28];
	add.f32 	%f88, %f65, %f66;
	add.s32 	%r40, %r40, 8;
$L__BB0_9:
	setp.eq.s32 	%p9, %r6, 0;
	@%p9 bra 	$L__BB0_16;
	setp.lt.u32 	%p10, %r7, 3;
	@%p10 bra 	$L__BB0_12;
	add.s32 	%r32, %r40, %r12;
	mul.wide.s32 	%rd10, %r32, 4;
	add.s64 	%rd11, %rd1, %rd10;
	ld.global.f32 	%f68, [%rd11];
	add.f32 	%f69, %f88, %f68;
	ld.global.f32 	%f70, [%rd11+4];
	add.f32 	%f71, %f69, %f70;
	ld.global.f32 	%f72, [%rd11+8];
	add.f32 	%f73, %f71, %f72;
	ld.global.f32 	%f74, [%rd11+12];
	add.f32 	%f88, %f73, %f74;
	add.s32 	%r40, %r40, 4;
$L__BB0_12:
	setp.eq.s32 	%p11, %r9, 0;
	@%p11 bra 	$L__BB0_16;
	setp.eq.s32 	%p12, %r9, 1;
	add.s32 	%r33, %r40, %r12;
	mul.wide.s32 	%rd12, %r33, 4;
	add.s64 	%rd3, %rd1, %rd12;
	ld.global.f32 	%f75, [%rd3];
	add.f32 	%f88, %f88, %f75;
	@%p12 bra 	$L__BB0_16;
	setp.eq.s32 	%p13, %r9, 2;
	ld.global.f32 	%f76, [%rd3+4];
	add.f32 	%f88, %f88, %f76;
	@%p13 bra 	$L__BB0_16;
	ld.global.f32 	%f77, [%rd3+8];
	add.f32 	%f88, %f88, %f77;
$L__BB0_16:
	add.s32 	%r36, %r36, 1;
	setp.ne.s32 	%p14, %r36, %r24;
	@%p14 bra 	$L__BB0_3;
$L__BB0_17:
	mad.lo.s32 	%r34, %r24, %r2, %r24;
	cvt.rn.f32.s32 	%f78, %r34;
	div.rn.f32 	%f79, %f88, %f78;
	mad.lo.s32 	%r35, %r23, %r1, %r2;
	cvta.to.global.u64 	%rd13, %rd4;
	mul.wide.s32 	%rd14, %r35, 4;
	add.s64 	%rd15, %rd13, %rd14;
	st.global.f32 	[%rd15], %f79;
$L__BB0_18:
	ret;

}


// ===== COMPILED SASS (sm_100) =====

	.target	sm_100

	.elftype	@"ET_EXEC"


//--------------------- .note.nv.tkinfo           --------------------------
	.section	.note.nv.tkinfo,"",@"SHT_NOTE"
	.sectionflags	@"SHF_NOTE_NV_TKINFO"
	.tkinfo
        /*0018*/ 	.word	0x00000002
        /*0030*/ 	.string	""
        /*0030*/ 	.string	"ptxas"
        /*0030*/ 	.string	"Cuda compilation tools, release 13.0, V13.0.88"
        /*0030*/ 	.string	"Build cuda_13.0.r13.0/compiler.36424714_0"
        /*0030*/ 	.string	"-arch sm_100 -m 64 "



//--------------------- .note.nv.cuinfo           --------------------------
	.section	.note.nv.cuinfo,"",@"SHT_NOTE"
	.sectionflags	@"SHF_NOTE_NV_CUINFO"
        /*0018*/ 	.short	0x0002
        /*001a*/ 	.short	0x0064
        /*001c*/ 	.short	0x0082
	.zero		2


//--------------------- .nv.info                  --------------------------
	.section	.nv.info,"",@"SHT_CUDA_INFO"
	.align	4


	//----- nvinfo : EIATTR_REGCOUNT
	.align		4
        /*0000*/ 	.byte	0x04, 0x2f
        /*0002*/ 	.short	(.L_1 - .L_0)
	.align		4
.L_0:
        /*0004*/ 	.word	index@(_Z19attention_aggregatePKfPfiii)
        /*0008*/ 	.word	0x00000020


	//----- nvinfo : EIATTR_FRAME_SIZE
	.align		4
.L_1:
        /*000c*/ 	.byte	0x04, 0x11
        /*000e*/ 	.short	(.L_3 - .L_2)
	.align		4
.L_2:
        /*0010*/ 	.word	index@($__internal_0_$__cuda_sm3x_div_rn_noftz_f32_slowpath)
        /*0014*/ 	.word	0x00000000


	//----- nvinfo : EIATTR_FRAME_SIZE
	.align		4
.L_3:
        /*0018*/ 	.byte	0x04, 0x11
        /*001a*/ 	.short	(.L_5 - .L_4)
	.align		4
.L_4:
        /*001c*/ 	.word	index@(_Z19attention_aggregatePKfPfiii)
        /*0020*/ 	.word	0x00000000


	//----- nvinfo : EIATTR_MIN_STACK_SIZE
	.align		4
.L_5:
        /*0024*/ 	.byte	0x04, 0x12
        /*0026*/ 	.short	(.L_7 - .L_6)
	.align		4
.L_6:
        /*0028*/ 	.word	index@(_Z19attention_aggregatePKfPfiii)
        /*002c*/ 	.word	0x00000000
.L_7:


//--------------------- .nv.compat                --------------------------
	.section	.nv.compat,"",@"SHT_CUDA_COMPAT_INFO"
	.align	4
        /*0000*/ 	.byte	0x02, 0x09, 0x00, 0x00, 0x02, 0x02, 0x01, 0x00, 0x02, 0x05, 0x05, 0x00, 0x03, 0x07, 0x01, 0x01
        /*0010*/ 	.byte	0x02, 0x03, 0x00, 0x00, 0x02, 0x06, 0x01, 0x00, 0x04, 0x0b, 0x08, 0x00, 0x01, 0x00, 0x00, 0x00
        /*0020*/ 	.byte	0x00, 0x00, 0x00, 0x00


//--------------------- .nv.info._Z19attention_aggregatePKfPfiii --------------------------
	.section	.nv.info._Z19attention_aggregatePKfPfiii,"",@"SHT_CUDA_INFO"
	.sectionflags	@""
	.align	4


	//----- nvinfo : EIATTR_CUDA_API_VERSION
	.align		4
        /*0000*/ 	.byte	0x04, 0x37
        /*0002*/ 	.short	(.L_9 - .L_8)
.L_8:
        /*0004*/ 	.word	0x00000082


	//----- nvinfo : EIATTR_KPARAM_INFO
	.align		4
.L_9:
        /*0008*/ 	.byte	0x04, 0x17
        /*000a*/ 	.short	(.L_11 - .L_10)
.L_10:
        /*000c*/ 	.word	0x00000000
        /*0010*/ 	.short	0x0004
        /*0012*/ 	.short	0x0018
        /*0014*/ 	.byte	0x00, 0xf0, 0x11, 0x00


	//----- nvinfo : EIATTR_KPARAM_INFO
	.align		4
.L_11:
        /*0018*/ 	.byte	0x04, 0x17
        /*001a*/ 	.short	(.L_13 - .L_12)
.L_12:
        /*001c*/ 	.word	0x00000000
        /*0020*/ 	.short	0x0003
        /*0022*/ 	.short	0x0014
        /*0024*/ 	.byte	0x00, 0xf0, 0x11, 0x00


	//----- nvinfo : EIATTR_KPARAM_INFO
	.align		4
.L_13:
        /*0028*/ 	.byte	0x04, 0x17
        /*002a*/ 	.short	(.L_15 - .L_14)
.L_14:
        /*002c*/ 	.word	0x00000000
        /*0030*/ 	.short	0x0002
        /*0032*/ 	.short	0x0010
        /*0034*/ 	.byte	0x00, 0xf0, 0x11, 0x00


	//----- nvinfo : EIATTR_KPARAM_INFO
	.align		4
.L_15:
        /*0038*/ 	.byte	0x04, 0x17
        /*003a*/ 	.short	(.L_17 - .L_16)
.L_16:
        /*003c*/ 	.word	0x00000000
        /*0040*/ 	.short	0x0001
        /*0042*/ 	.short	0x0008
        /*0044*/ 	.byte	0x00, 0xf5, 0x21, 0x00


	//----- nvinfo : EIATTR_KPARAM_INFO
	.align		4
.L_17:
        /*0048*/ 	.byte	0x04, 0x17
        /*004a*/ 	.short	(.L_19 - .L_18)
.L_18:
        /*004c*/ 	.word	0x00000000
        /*0050*/ 	.short	0x0000
        /*0052*/ 	.short	0x0000
        /*0054*/ 	.byte	0x00, 0xf5, 0x21, 0x00


	//----- nvinfo : EIATTR_SPARSE_MMA_MASK
	.align		4
.L_19:
        /*0058*/ 	.byte	0x03, 0x50
        /*005a*/ 	.short	0x0000


	//----- nvinfo : EIATTR_MAXREG_COUNT
	.align		4
        /*005c*/ 	.byte	0x03, 0x1b
        /*005e*/ 	.short	0x00ff


	//----- nvinfo : EIATTR_MERCURY_ISA_VERSION
	.align		4
        /*0060*/ 	.byte	0x03, 0x5f
        /*0062*/ 	.short	0x0101


	//----- nvinfo : EIATTR_VRC_CTA_INIT_COUNT
	.align		4
        /*0064*/ 	.byte	0x02, 0x4a
	.zero		1
	.zero		1


	//----- nvinfo : EIATTR_EXIT_INSTR_OFFSETS
	.align		4
        /*0068*/ 	.byte	0x04, 0x1c
        /*006a*/ 	.short	(.L_21 - .L_20)


	//   ....[0]....
.L_20:
        /*006c*/ 	.word	0x00000060


	//   ....[1]....
        /*0070*/ 	.word	0x00000a40


	//----- nvinfo : EIATTR_CRS_STACK_SIZE
	.align		4
.L_21:
        /*0074*/ 	.byte	0x04, 0x1e
        /*0076*/ 	.short	(.L_23 - .L_22)
.L_22:
        /*0078*/ 	.word	0x00000000


	//----- nvinfo : EIATTR_CBANK_PARAM_SIZE
	.align		4
.L_23:
        /*007c*/ 	.byte	0x03, 0x19
        /*007e*/ 	.short	0x001c


	//----- nvinfo : EIATTR_PARAM_CBANK
	.align		4
        /*0080*/ 	.byte	0x04, 0x0a
        /*0082*/ 	.short	(.L_25 - .L_24)
	.align		4
.L_24:
        /*0084*/ 	.word	index@(.nv.constant0._Z19attention_aggregatePKfPfiii)
        /*0088*/ 	.short	0x0380
        /*008a*/ 	.short	0x001c


	//----- nvinfo : EIATTR_SW_WAR
	.align		4
.L_25:
        /*008c*/ 	.byte	0x04, 0x36
        /*008e*/ 	.short	(.L_27 - .L_26)
.L_26:
        /*0090*/ 	.word	0x00000008
.L_27:


//--------------------- .nv.callgraph             --------------------------
	.section	.nv.callgraph,"",@"SHT_CUDA_CALLGRAPH"
	.align	4
	.sectionentsize	8
	.align		4
        /*0000*/ 	.word	0x00000000
	.align		4
        /*0004*/ 	.word	0xffffffff
	.align		4
        /*0008*/ 	.word	0x00000000
	.align		4
        /*000c*/ 	.word	0xfffffffe
	.align		4
        /*0010*/ 	.word	0x00000000
	.align		4
        /*0014*/ 	.word	0xfffffffd
	.align		4
        /*0018*/ 	.word	0x00000000
	.align		4
        /*001c*/ 	.word	0xfffffffc


//--------------------- .text._Z19attention_aggregatePKfPfiii --------------------------
	.section	.text._Z19attention_aggregatePKfPfiii,"ax",@progbits
	.align	128
        .global         _Z19attention_aggregatePKfPfiii
        .type           _Z19attention_aggregatePKfPfiii,@function
        .size           _Z19attention_aggregatePKfPfiii,(.L_x_26 - _Z19attention_aggregatePKfPfiii)
        .other          _Z19attention_aggregatePKfPfiii,@"STO_CUDA_ENTRY STV_DEFAULT"
_Z19attention_aggregatePKfPfiii:
.text._Z19attention_aggregatePKfPfiii:
[----:B------:R-:W-:Y:S01]  /*0000*/  LDC R1, c[0x0][0x37c] ;  /* 0x0000df00ff017b82 */ /* 0x000fe20000000800 */
[----:B------:R-:W0:Y:S07]  /*0010*/  S2R R4, SR_TID.X ;  /* 0x0000000000047919 */ /* 0x000e2e0000002100 */
[----:B------:R-:W0:Y:S08]  /*0020*/  LDC.64 R2, c[0x0][0x390] ;  /* 0x0000e400ff027b82 */ /* 0x000e300000000a00 */
[----:B------:R-:W1:Y:S01]  /*0030*/  S2UR UR8, SR_CTAID.X ;  /* 0x00000000000879c3 */ /* 0x000e620000002500 */
[----:B0-----:R-:W-:-:S04]  /*0040*/  ISETP.GE.AND P0, PT, R4, R3, PT ;  /* 0x000000030400720c */ /* 0x001fc80003f06270 */
[----:B-1----:R-:W-:-:S13]  /*0050*/  ISETP.LE.OR P0, PT, R2, UR8, P0 ;  /* 0x0000000802007c0c */ /* 0x002fda0008703670 */
[----:B------:R-:W-:Y:S05]  /*0060*/  @P0 EXIT ;  /* 0x000000000000094d */ /* 0x000fea0003800000 */
[----:B------:R-:W0:Y:S01]  /*0070*/  LDCU UR4, c[0x0][0x398] ;  /* 0x00007300ff0477ac */ /* 0x000e220008000800 */
[----:B------:R-:W-:Y:S01]  /*0080*/  IMAD.MOV.U32 R11, RZ, RZ, RZ ;  /* 0x000000ffff0b7224 */ /* 0x000fe200078e00ff */
[----:B------:R-:W1:Y:S01]  /*0090*/  LDCU.64 UR10, c[0x0][0x358] ;  /* 0x00006b00ff0a77ac */ /* 0x000e620008000a00 */
[----:B0-----:R-:W-:-:S05]  /*00a0*/  IMAD.U32 R5, RZ, RZ, UR4 ;  /* 0x00000004ff057e24 */ /* 0x001fca000f8e00ff */
[----:B------:R-:W-:-:S13]  /*00b0*/  ISETP.GE.AND P0, PT, R5, 0x1, PT ;  /* 0x000000010500780c */ /* 0x000fda0003f06270 */
[----:B-1----:R-:W-:Y:S05]  /*00c0*/  @!P0 BRA `(.L_x_0) ;  /* 0x0000000800088947 */ /* 0x002fea0003800000 */
[----:B------:R-:W0:Y:S01]  /*00d0*/  LDCU.64 UR6, c[0x0][0x380] ;  /* 0x00007000ff0677ac */ /* 0x000e220008000a00 */
[----:B------:R-:W-:Y:S01]  /*00e0*/  IADD3 R7, PT, PT, R4, 0x1, RZ ;  /* 0x0000000104077810 */ /* 0x000fe20007ffe0ff */
[----:B------:R-:W-:Y:S02]  /*00f0*/  HFMA2 R11, -RZ, RZ, 0, 0 ;  /* 0x00000000ff0b7431 */ /* 0x000fe400000001ff */
[----:B------:R-:W-:Y:S01]  /*0100*/  IMAD R8, R3, UR8, R4 ;  /* 0x0000000803087c24 */ /* 0x000fe2000f8e0204 */
[----:B------:R-:W-:Y:S01]  /*0110*/  UMOV UR4, URZ ;  /* 0x000000ff00047c82 */ /* 0x000fe20008000000 */
[C---:B------:R-:W-:Y:S02]  /*0120*/  LOP3.LUT R25, R7.reuse, 0xf, RZ, 0xc0, !PT ;  /* 0x0000000f07197812 */ /* 0x040fe400078ec0ff */
[C---:B------:R-:W-:Y:S02]  /*0130*/  LOP3.LUT R26, R7.reuse, 0x7, RZ, 0xc0, !PT ;  /* 0x00000007071a7812 */ /* 0x040fe400078ec0ff */
[----:B------:R-:W-:Y:S01]  /*0140*/  LOP3.LUT R6, R7, 0x7f0, RZ, 0xc0, !PT ;  /* 0x000007f007067812 */ /* 0x000fe200078ec0ff */
[----:B------:R-:W-:Y:S01]  /*0150*/  VIADD R0, R25, 0xffffffff ;  /* 0xffffffff19007836 */ /* 0x000fe20000000000 */
[----:B------:R-:W-:Y:S01]  /*0160*/  LOP3.LUT R7, R7, 0x3, RZ, 0xc0, !PT ;  /* 0x0000000307077812 */ /* 0x000fe200078ec0ff */
[----:B------:R-:W-:-:S02]  /*0170*/  VIADD R2, R26, 0xffffffff ;  /* 0xffffffff1a027836 */ /* 0x000fc40000000000 */
[----:B------:R-:W-:Y:S01]  /*0180*/  IMAD.MOV R9, RZ, RZ, -R6 ;  /* 0x000000ffff097224 */ /* 0x000fe200078e0a06 */
[----:B------:R-:W-:Y:S02]  /*0190*/  ISETP.GE.U32.AND P0, PT, R0, 0x7, PT ;  /* 0x000000070000780c */ /* 0x000fe40003f06070 */
[----:B------:R-:W-:Y:S01]  /*01a0*/  ISETP.GE.U32.AND P1, PT, R2, 0x3, PT ;  /* 0x000000030200780c */ /* 0x000fe20003f26070 */
[----:B0-----:R-:W-:-:S04]  /*01b0*/  UIADD3 UR5, UP0, UPT, UR6, 0x20, URZ ;  /* 0x0000002006057890 */ /* 0x001fc8000ff1e0ff */
[----:B------:R-:W-:-:S12]  /*01c0*/  UIADD3.X UR6, UPT, UPT, URZ, UR7, URZ, UP0, !UPT ;  /* 0x00000007ff067290 */ /* 0x000fd800087fe4ff */
.L_x_11:
[----:B------:R-:W0:Y:S01]  /*01d0*/  LDC R5, c[0x0][0x398] ;  /* 0x0000e600ff057b82 */ /* 0x000e220000000800 */
[----:B------:R-:W1:Y:S01]  /*01e0*/  LDCU UR7, c[0x0][0x394] ;  /* 0x00007280ff0777ac */ /* 0x000e620008000800 */
[----:B------:R-:W-:Y:S01]  /*01f0*/  ISETP.GE.U32.AND P3, PT, R4, 0xf, PT ;  /* 0x0000000f0400780c */ /* 0x000fe20003f66070 */
[----:B------:R-:W-:Y:S01]  /*0200*/  BSSY.RECONVERGENT B0, `(.L_x_1) ;  /* 0x0000033000007945 */ /* 0x000fe20003800200 */
[----:B------:R-:W-:Y:S02]  /*0210*/  IMAD.MOV.U32 R13, RZ, RZ, RZ ;  /* 0x000000ffff0d7224 */ /* 0x000fe400078e00ff */
[----:B0-----:R-:W-:Y:S01]  /*0220*/  IMAD R0, R8, R5, UR4 ;  /* 0x0000000408007e24 */ /* 0x001fe2000f8e0205 */
[----:B------:R-:W-:-:S03]  /*0230*/  UIADD3 UR4, UPT, UPT, UR4, 0x1, URZ ;  /* 0x0000000104047890 */ /* 0x000fc6000fffe0ff */
[----:B-1----:R-:W-:-:S03]  /*0240*/  IMAD R0, R0, UR7, RZ ;  /* 0x0000000700007c24 */ /* 0x002fc6000f8e02ff */
[----:B------:R-:W-:Y:S02]  /*0250*/  ISETP.NE.AND P2, PT, R5, UR4, PT ;  /* 0x0000000405007c0c */ /* 0x000fe4000bf45270 */
[----:B------:R-:W-:Y:S11]  /*0260*/  @!P3 BRA `(.L_x_2) ;  /* 0x0000000000b0b947 */ /* 0x000ff60003800000 */
[----:B------:R-:W-:Y:S01]  /*0270*/  BSSY.RECONVERGENT B1, `(.L_x_3) ;  /* 0x000002a000017945 */ /* 0x000fe20003800200 */
[----:B------:R-:W-:Y:S01]  /*0280*/  MOV R12, R0 ;  /* 0x00000000000c7202 */ /* 0x000fe20000000f00 */
[----:B------:R-:W-:-:S07]  /*0290*/  IMAD.MOV.U32 R10, RZ, RZ, R9 ;  /* 0x000000ffff0a7224 */ /* 0x000fce00078e0009 */
.L_x_4:
[----:B------:R-:W-:Y:S01]  /*02a0*/  MOV R2, UR5 ;  /* 0x0000000500027c02 */ /* 0x000fe20008000f00 */
[----:B------:R-:W-:-:S04]  /*02b0*/  IMAD.U32 R3, RZ, RZ, UR6 ;  /* 0x00000006ff037e24 */ /* 0x000fc8000f8e00ff */
[----:B------:R-:W-:-:S05]  /*02c0*/  IMAD.WIDE R2, R12, 0x4, R2 ;  /* 0x000000040c027825 */ /* 0x000fca00078e0202 */
[----:B------:R-:W2:Y:S04]  /*02d0*/  LDG.E R24, desc[UR10][R2.64+-0x20] ;  /* 0xffffe00a02187981 */ /* 0x000ea8000c1e1900 */
[----:B------:R-:W3:Y:S04]  /*02e0*/  LDG.E R23, desc[UR10][R2.64+-0x1c] ;  /* 0xffffe40a02177981 */ /* 0x000ee8000c1e1900 */
[----:B------:R-:W4:Y:S04]  /*02f0*/  LDG.E R22, desc[UR10][R2.64+-0x18] ;  /* 0xffffe80a02167981 */ /* 0x000f28000c1e1900 */
[----:B------:R-:W5:Y:S04]  /*0300*/  LDG.E R13, desc[UR10][R2.64+-0x14] ;  /* 0xffffec0a020d7981 */ /* 0x000f68000c1e1900 */
[----:B------:R-:W5:Y:S04]  /*0310*/  LDG.E R21, desc[UR10][R2.64+-0x10] ;  /* 0xfffff00a02157981 */ /* 0x000f68000c1e1900 */
[----:B------:R-:W5:Y:S04]  /*0320*/  LDG.E R20, desc[UR10][R2.64+-0xc] ;  /* 0xfffff40a02147981 */ /* 0x000f68000c1e1900 */
[----:B------:R-:W5:Y:S04]  /*0330*/  LDG.E R19, desc[UR10][R2.64+-0x8] ;  /* 0xfffff80a02137981 */ /* 0x000f68000c1e1900 */
[----:B------:R-:W5:Y:S04]  /*0340*/  LDG.E R18, desc[UR10][R2.64+-0x4] ;  /* 0xfffffc0a02127981 */ /* 0x000f68000c1e1900 */
[----:B------:R-:W5:Y:S04]  /*0350*/  LDG.E R17, desc[UR10][R2.64] ;  /* 0x0000000a02117981 */ /* 0x000f68000c1e1900 */
[----:B------:R-:W5:Y:S04]  /*0360*/  LDG.E R16, desc[UR10][R2.64+0x4] ;  /* 0x0000040a02107981 */ /* 0x000f68000c1e1900 */
[----:B------:R-:W5:Y:S04]  /*0370*/  LDG.E R15, desc[UR10][R2.64+0x8] ;  /* 0x0000080a020f7981 */ /* 0x000f68000c1e1900 */
[----:B------:R-:W5:Y:S01]  /*0380*/  LDG.E R14, desc[UR10][R2.64+0xc] ;  /* 0x00000c0a020e7981 */ /* 0x000f62000c1e1900 */
[----:B--2---:R-:W-:-:S03]  /*0390*/  FADD R24, R24, R11 ;  /* 0x0000000b18187221 */ /* 0x004fc60000000000 */
[----:B------:R-:W2:Y:S01]  /*03a0*/  LDG.E R11, desc[UR10][R2.64+0x10] ;  /* 0x0000100a020b7981 */ /* 0x000ea2000c1e1900 */
[----:B---3--:R-:W-:-:S03]  /*03b0*/  FADD R27, R24, R23 ;  /* 0x00000017181b7221 */ /* 0x008fc60000000000 */
[----:B------:R-:W3:Y:S01]  /*03c0*/  LDG.E R23, desc[UR10][R2.64+0x14] ;  /* 0x0000140a02177981 */ /* 0x000ee2000c1e1900 */
[----:B----4-:R-:W-:-:S03]  /*03d0*/  FADD R28, R27, R22 ;  /* 0x000000161b1c7221 */ /* 0x010fc60000000000 */
[----:B------:R-:W4:Y:S04]  /*03e0*/  LDG.E R22, desc[UR10][R2.64+0x18] ;  /* 0x0000180a02167981 */ /* 0x000f28000c1e1900 */
[----:B------:R-:W4:Y:S01]  /*03f0*/  LDG.E R24, desc[UR10][R2.64+0x1c] ;  /* 0x00001c0a02187981 */ /* 0x000f22000c1e1900 */
[----:B-----5:R-:W-:Y:S01]  /*0400*/  FADD R28, R28, R13 ;  /* 0x0000000d1c1c7221 */ /* 0x020fe20000000000 */
[----:B------:R-:W-:Y:S01]  /*0410*/  IADD3 R10, PT, PT, R10, 0x10, RZ ;  /* 0x000000100a0a7810 */ /* 0x000fe20007ffe0ff */
[----:B------:R-:W-:Y:S02]  /*0420*/  VIADD R12, R12, 0x10 ;  /* 0x000000100c0c7836 */ /* 0x000fe40000000000 */
[----:B------:R-:W-:Y:S01]  /*0430*/  FADD R21, R28, R21 ;  /* 0x000000151c157221 */ /* 0x000fe20000000000 */
[----:B------:R-:W-:-:S03]  /*0440*/  ISETP.NE.AND P3, PT, R10, RZ, PT ;  /* 0x000000ff0a00720c */ /* 0x000fc60003f65270 */
[----:B------:R-:W-:-:S04]  /*0450*/  FADD R20, R21, R20 ;  /* 0x0000001415147221 */ /* 0x000fc80000000000 */
[----:B------:R-:W-:-:S04]  /*0460*/  FADD R19, R20, R19 ;  /* 0x0000001314137221 */ /* 0x000fc80000000000 */
[----:B------:R-:W-:-:S04]  /*0470*/  FADD R18, R19, R18 ;  /* 0x0000001213127221 */ /* 0x000fc80000000000 */
[----:B------:R-:W-:-:S04]  /*0480*/  FADD R17, R18, R17 ;  /* 0x0000001112117221 */ /* 0x000fc80000000000 */
[----:B------:R-:W-:-:S04]  /*0490*/  FADD R16, R17, R16 ;  /* 0x0000001011107221 */ /* 0x000fc80000000000 */
[----:B------:R-:W-:-:S04]  /*04a0*/  FADD R15, R16, R15 ;  /* 0x0000000f100f7221 */ /* 0x000fc80000000000 */
[----:B------:R-:W-:-:S04]  /*04b0*/  FADD R14, R15, R14 ;  /* 0x0000000e0f0e7221 */ /* 0x000fc80000000000 */
[----:B--2---:R-:W-:-:S04]  /*04c0*/  FADD R14, R14, R11 ;  /* 0x0000000b0e0e7221 */ /* 0x004fc80000000000 */
[----:B---3--:R-:W-:-:S04]  /*04d0*/  FADD R23, R14, R23 ;  /* 0x000000170e177221 */ /* 0x008fc80000000000 */
[----:B----4-:R-:W-:-:S04]  /*04e0*/  FADD R23, R23, R22 ;  /* 0x0000001617177221 */ /* 0x010fc80000000000 */
[----:B------:R-:W-:Y:S01]  /*04f0*/  FADD R11, R23, R24 ;  /* 0x00000018170b7221 */ /* 0x000fe20000000000 */
[----:B------:R-:W-:Y:S06]  /*0500*/  @P3 BRA `(.L_x_4) ;  /* 0xfffffffc00643947 */ /* 0x000fec000383ffff */
[----:B------:R-:W-:Y:S05]  /*0510*/  BSYNC.RECONVERGENT B1 ;  /* 0x0000000000017941 */ /* 0x000fea0003800200 */
.L_x_3:
[----:B------:R-:W-:-:S07]  /*0520*/  MOV R13, R6 ;  /* 0x00000006000d7202 */ /* 0x000fce0000000f00 */
.L_x_2:
[----:B------:R-:W-:Y:S05]  /*0530*/  BSYNC.RECONVERGENT B0 ;  /* 0x0000000000007941 */ /* 0x000fea0003800200 */
.L_x_1:
[----:B------:R-:W-:Y:S01]  /*0540*/  ISETP.NE.AND P3, PT, R25, RZ, PT ;  /* 0x000000ff1900720c */ /* 0x000fe20003f65270 */
[----:B------:R-:W-:-:S12]  /*0550*/  BSSY.RECONVERGENT B0, `(.L_x_5) ;  /* 0x0000038000007945 */ /* 0x000fd80003800200 */
[----:B------:R-:W-:Y:S05]  /*0560*/  @!P3 BRA `(.L_x_6) ;  /* 0x0000000000d8b947 */ /* 0x000fea0003800000 */
[----:B------:R-:W-:Y:S01]  /*0570*/  BSSY.RECONVERGENT B1, `(.L_x_7) ;  /* 0x0000017000017945 */ /* 0x000fe20003800200 */
[----:B------:R-:W-:-:S03]  /*0580*/  ISETP.NE.AND P3, PT, R26, RZ, PT ;  /* 0x000000ff1a00720c */ /* 0x000fc60003f65270 */
[----:B------:R-:W-:Y:S10]  /*0590*/  @!P0 BRA `(.L_x_8) ;  /* 0x0000000000508947 */ /* 0x000ff40003800000 */
[----:B------:R-:W0:Y:S01]  /*05a0*/  LDC.64 R2, c[0x0][0x380] ;  /* 0x0000e000ff027b82 */ /* 0x000e220000000a00 */
[----:B------:R-:W-:-:S04]  /*05b0*/  IMAD.IADD R15, R0, 0x1, R13 ;  /* 0x00000001000f7824 */ /* 0x000fc800078e020d */
[----:B0-----:R-:W-:-:S05]  /*05c0*/  IMAD.WIDE R2, R15, 0x4, R2 ;  /* 0x000000040f027825 */ /* 0x001fca00078e0202 */
[----:B------:R-:W2:Y:S04]  /*05d0*/  LDG.E R10, desc[UR10][R2.64] ;  /* 0x0000000a020a7981 */ /* 0x000ea8000c1e1900 */
[----:B------:R-:W3:Y:S04]  /*05e0*/  LDG.E R15, desc[UR10][R2.64+0x4] ;  /* 0x0000040a020f7981 */ /* 0x000ee8000c1e1900 */
[----:B------:R-:W4:Y:S04]  /*05f0*/  LDG.E R17, desc[UR10][R2.64+0x8] ;  /* 0x0000080a02117981 */ /* 0x000f28000c1e1900 */
[----:B------:R-:W5:Y:S04]  /*0600*/  LDG.E R19, desc[UR10][R2.64+0xc] ;  /* 0x00000c0a02137981 */ /* 0x000f68000c1e1900 */
[----:B------:R-:W5:Y:S04]  /*0610*/  LDG.E R21, desc[UR10][R2.64+0x10] ;  /* 0x0000100a02157981 */ /* 0x000f68000c1e1900 */
[----:B------:R-:W5:Y:S04]  /*0620*/  LDG.E R23, desc[UR10][R2.64+0x14] ;  /* 0x0000140a02177981 */ /* 0x000f68000c1e1900 */
[----:B------:R-:W5:Y:S04]  /*0630*/  LDG.E R27, desc[UR10][R2.64+0x18] ;  /* 0x0000180a021b7981 */ /* 0x000f68000c1e1900 */
[----:B------:R-:W5:Y:S01]  /*0640*/  LDG.E R29, desc[UR10][R2.64+0x1c] ;  /* 0x00001c0a021d7981 */ /* 0x000f62000c1e1900 */
[----:B------:R-:W-:Y:S01]  /*0650*/  IADD3 R13, PT, PT, R13, 0x8, RZ ;  /* 0x000000080d0d7810 */ /* 0x000fe20007ffe0ff */
[----:B--2---:R-:W-:-:S04]  /*0660*/  FADD R10, R11, R10 ;  /* 0x0000000a0b0a7221 */ /* 0x004fc80000000000 */
[----:B---3--:R-:W-:-:S04]  /*0670*/  FADD R10, R10, R15 ;  /* 0x0000000f0a0a7221 */ /* 0x008fc80000000000 */
[----:B----4-:R-:W-:-:S04]  /*0680*/  FADD R10, R10, R17 ;  /* 0x000000110a0a7221 */ /* 0x010fc80000000000 */
[----:B-----5:R-:W-:-:S04]  /*0690*/  FADD R10, R10, R19 ;  /* 0x000000130a0a7221 */ /* 0x020fc80000000000 */
[----:B------:R-:W-:-:S04]  /*06a0*/  FADD R10, R10, R21 ;  /* 0x000000150a0a7221 */ /* 0x000fc80000000000 */
[----:B------:R-:W-:-:S04]  /*06b0*/  FADD R10, R10, R23 ;  /* 0x000000170a0a7221 */ /* 0x000fc80000000000 */
[----:B------:R-:W-:-:S04]  /*06c0*/  FADD R10, R10, R27 ;  /* 0x0000001b0a0a7221 */ /* 0x000fc80000000000 */
[----:B------:R-:W-:-:S07]  /*06d0*/  FADD R11, R10, R29 ;  /* 0x0000001d0a0b7221 */ /* 0x000fce0000000000 */
.L_x_8:
[----:B------:R-:W-:Y:S05]  /*06e0*/  BSYNC.RECONVERGENT B1 ;  /* 0x0000000000017941 */ /* 0x000fea0003800200 */
.L_x_7:
        /* <DEDUP_REMOVED lines=10> */
[----:B------:R-:W5:Y:S01]  /*0790*/  LDG.E R19, desc[UR10][R2.64+0xc] ;  /* 0x00000c0a02137981 */ /* 0x000f62000c1e1900 */
[----:B------:R-:W-:Y:S01]  /*07a0*/  IADD3 R13, PT, PT, R13, 0x4, RZ ;  /* 0x000000040d0d7810 */ /* 0x000fe20007ffe0ff */
[----:B--2---:R-:W-:-:S04]  /*07b0*/  FADD R10, R11, R10 ;  /* 0x0000000a0b0a7221 */ /* 0x004fc80000000000 */
[----:B---3--:R-:W-:-:S04]  /*07c0*/  FADD R10, R10, R15 ;  /* 0x0000000f0a0a7221 */ /* 0x008fc80000000000 */
[----:B----4-:R-:W-:-:S04]  /*07d0*/  FADD R10, R10, R17 ;  /* 0x000000110a0a7221 */ /* 0x010fc80000000000 */
[----:B-----5:R-:W-:-:S07]  /*07e0*/  FADD R11, R10, R19 ;  /* 0x000000130a0b7221 */ /* 0x020fce0000000000 */
.L_x_10:
[----:B------:R-:W-:Y:S05]  /*07f0*/  BSYNC.RECONVERGENT B1 ;  /* 0x0000000000017941 */ /* 0x000fea0003800200 */
.L_x_9:
[----:B------:R-:W-:Y:S05]  /*0800*/  @!P3 BRA `(.L_x_6) ;  /* 0x000000000030b947 */ /* 0x000fea0003800000 */
[----:B------:R-:W0:Y:S01]  /*0810*/  LDC.64 R2, c[0x0][0x380] ;  /* 0x0000e000ff027b82 */ /* 0x000e220000000a00 */
[----:B------:R-:W-:-:S04]  /*0820*/  IMAD.IADD R13, R0, 0x1, R13 ;  /* 0x00000001000d7824 */ /* 0x000fc800078e020d */
[----:B0-----:R-:W-:-:S05]  /*0830*/  IMAD.WIDE R2, R13, 0x4, R2 ;  /* 0x000000040d027825 */ /* 0x001fca00078e0202 */
[----:B------:R-:W2:Y:S01]  /*0840*/  LDG.E R0, desc[UR10][R2.64] ;  /* 0x0000000a02007981 */ /* 0x000ea2000c1e1900 */
[----:B------:R-:W-:Y:S01]  /*0850*/  ISETP.NE.AND P3, PT, R7, 0x1, PT ;  /* 0x000000010700780c */ /* 0x000fe20003f65270 */
[----:B--2---:R-:W-:-:S12]  /*0860*/  FADD R11, R11, R0 ;  /* 0x000000000b0b7221 */ /* 0x004fd80000000000 */
[----:B------:R-:W-:Y:S05]  /*0870*/  @!P3 BRA `(.L_x_6) ;  /* 0x000000000014b947 */ /* 0x000fea0003800000 */
[----:B------:R-:W-:Y:S01]  /*0880*/  ISETP.NE.AND P3, PT, R7, 0x2, PT ;  /* 0x000000020700780c */ /* 0x000fe20003f65270 */
[----:B------:R-:W2:-:S12]  /*0890*/  LDG.E R0, desc[UR10][R2.64+0x4] ;  /* 0x0000040a02007981 */ /* 0x000e98000c1e1900 */
[----:B------:R-:W3:Y:S01]  /*08a0*/  @P3 LDG.E R10, desc[UR10][R2.64+0x8] ;  /* 0x0000080a020a3981 */ /* 0x000ee2000c1e1900 */
[----:B--2---:R-:W-:-:S04]  /*08b0*/  FADD R11, R11, R0 ;  /* 0x000000000b0b7221 */ /* 0x004fc80000000000 */
[----:B---3--:R-:W-:-:S07]  /*08c0*/  @P3 FADD R11, R11, R10 ;  /* 0x0000000a0b0b3221 */ /* 0x008fce0000000000 */
.L_x_6:
[----:B------:R-:W-:Y:S05]  /*08d0*/  BSYNC.RECONVERGENT B0 ;  /* 0x0000000000007941 */ /* 0x000fea0003800200 */
.L_x_5:
[----:B------:R-:W-:Y:S05]  /*08e0*/  @P2 BRA `(.L_x_11) ;  /* 0xfffffff800382947 */ /* 0x000fea000383ffff */
.L_x_0:
[----:B------:R-:W-:Y:S01]  /*08f0*/  IMAD R5, R4, R5, R5 ;  /* 0x0000000504057224 */ /* 0x000fe200078e0205 */
[----:B------:R-:W-:Y:S04]  /*0900*/  BSSY.RECONVERGENT B0, `(.L_x_12) ;  /* 0x000000e000007945 */ /* 0x000fe80003800200 */
[----:B------:R-:W-:-:S04]  /*0910*/  I2FP.F32.S32 R6, R5 ;  /* 0x0000000500067245 */ /* 0x000fc80000201400 */
[----:B------:R-:W0:Y:S08]  /*0920*/  MUFU.RCP R3, R6 ;  /* 0x0000000600037308 */ /* 0x000e300000001000 */
[----:B------:R-:W1:Y:S01]  /*0930*/  FCHK P0, R11, R6 ;  /* 0x000000060b007302 */ /* 0x000e620000000000 */
[----:B0-----:R-:W-:-:S04]  /*0940*/  FFMA R0, -R6, R3, 1 ;  /* 0x3f80000006007423 */ /* 0x001fc80000000103 */
[----:B------:R-:W-:-:S04]  /*0950*/  FFMA R0, R3, R0, R3 ;  /* 0x0000000003007223 */ /* 0x000fc80000000003 */
[----:B------:R-:W-:-:S04]  /*0960*/  FFMA R3, R0, R11, RZ ;  /* 0x0000000b00037223 */ /* 0x000fc800000000ff */
[----:B------:R-:W-:-:S04]  /*0970*/  FFMA R2, -R6, R3, R11 ;  /* 0x0000000306027223 */ /* 0x000fc8000000010b */
[----:B------:R-:W-:Y:S01]  /*0980*/  FFMA R5, R0, R2, R3 ;  /* 0x0000000200057223 */ /* 0x000fe20000000003 */
[----:B-1----:R-:W-:Y:S06]  /*0990*/  @!P0 BRA `(.L_x_13) ;  /* 0x0000000000108947 */ /* 0x002fec0003800000 */
[----:B------:R-:W-:Y:S02]  /*09a0*/  MOV R3, R11 ;  /* 0x0000000b00037202 */ /* 0x000fe40000000f00 */
[----:B------:R-:W-:-:S07]  /*09b0*/  MOV R2, 0x9d0 ;  /* 0x000009d000027802 */ /* 0x000fce0000000f00 */
[----:B------:R-:W-:Y:S05]  /*09c0*/  CALL.REL.NOINC `($__internal_0_$__cuda_sm3x_div_rn_noftz_f32_slowpath) ;  /* 0x0000000000207944 */ /* 0x000fea0003c00000 */
[----:B------:R-:W-:-:S07]  /*09d0*/  IMAD.MOV.U32 R5, RZ, RZ, R0 ;  /* 0x000000ffff057224 */ /* 0x000fce00078e0000 */
.L_x_13:
[----:B------:R-:W-:Y:S05]  /*09e0*/  BSYNC.RECONVERGENT B0 ;  /* 0x0000000000007941 */ /* 0x000fea0003800200 */
.L_x_12:
[----:B------:R-:W0:Y:S08]  /*09f0*/  LDC R7, c[0x0][0x394] ;  /* 0x0000e500ff077b82 */ /* 0x000e300000000800 */
[----:B------:R-:W1:Y:S01]  /*0a00*/  LDC.64 R2, c[0x0][0x388] ;  /* 0x0000e200ff027b82 */ /* 0x000e620000000a00 */
[----:B0-----:R-:W-:-:S04]  /*0a10*/  IMAD R7, R7, UR8, R4 ;  /* 0x0000000807077c24 */ /* 0x001fc8000f8e0204 */
[----:B-1----:R-:W-:-:S05]  /*0a20*/  IMAD.WIDE R2, R7, 0x4, R2 ;  /* 0x0000000407027825 */ /* 0x002fca00078e0202 */
[----:B------:R-:W-:Y:S01]  /*0a30*/  STG.E desc[UR10][R2.64], R5 ;  /* 0x0000000502007986 */ /* 0x000fe2000c10190a */
[----:B------:R-:W-:Y:S05]  /*0a40*/  EXIT ;  /* 0x000000000000794d */ /* 0x000fea0003800000 */
        .weak           $__internal_0_$__cuda_sm3x_div_rn_noftz_f32_slowpath
        .type           $__internal_0_$__cuda_sm3x_div_rn_noftz_f32_slowpath,@function
        .size           $__internal_0_$__cuda_sm3x_div_rn_noftz_f32_slowpath,(.L_x_26 - $__internal_0_$__cuda_sm3x_div_rn_noftz_f32_slowpath)
$__internal_0_$__cuda_sm3x_div_rn_noftz_f32_slowpath:
[----:B------:R-:W-:Y:S01]  /*0a50*/  SHF.R.U32.HI R5, RZ, 0x17, R6 ;  /* 0x00000017ff057819 */ /* 0x000fe20000011606 */
[----:B------:R-:W-:Y:S01]  /*0a60*/  BSSY.RECONVERGENT B1, `(.L_x_14) ;  /* 0x0000063000017945 */ /* 0x000fe20003800200 */
[----:B------:R-:W-:Y:S02]  /*0a70*/  SHF.R.U32.HI R0, RZ, 0x17, R3 ;  /* 0x00000017ff007819 */ /* 0x000fe40000011603 */
[----:B------:R-:W-:Y:S02]  /*0a80*/  LOP3.LUT R5, R5, 0xff, RZ, 0xc0, !PT ;  /* 0x000000ff05057812 */ /* 0x000fe400078ec0ff */
[----:B------:R-:W-:Y:S02]  /*0a90*/  LOP3.LUT R10, R0, 0xff, RZ, 0xc0, !PT ;  /* 0x000000ff000a7812 */ /* 0x000fe400078ec0ff */
[----:B------:R-:W-:-:S03]  /*0aa0*/  IADD3 R8, PT, PT, R5, -0x1, RZ ;  /* 0xffffffff05087810 */ /* 0x000fc60007ffe0ff */
[----:B------:R-:W-:Y:S01]  /*0ab0*/  VIADD R9, R10, 0xffffffff ;  /* 0xffffffff0a097836 */ /* 0x000fe20000000000 */
[----:B------:R-:W-:-:S04]  /*0ac0*/  ISETP.GT.U32.AND P0, PT, R8, 0xfd, PT ;  /* 0x000000fd0800780c */ /* 0x000fc80003f04070 */
[----:B------:R-:W-:-:S13]  /*0ad0*/  ISETP.GT.U32.OR P0, PT, R9, 0xfd, P0 ;  /* 0x000000fd0900780c */ /* 0x000fda0000704470 */
[----:B------:R-:W-:Y:S01]  /*0ae0*/  @!P0 MOV R7, RZ ;  /* 0x000000ff00078202 */ /* 0x000fe20000000f00 */
[----:B------:R-:W-:Y:S06]  /*0af0*/  @!P0 BRA `(.L_x_15) ;  /* 0x0000000000608947 */ /* 0x000fec0003800000 */
[----:B------:R-:W-:Y:S01]  /*0b00*/  FSETP.GTU.FTZ.AND P0, PT, |R3|, +INF , PT ;  /* 0x7f8000000300780b */ /* 0x000fe20003f1c200 */
[----:B------:R-:W-:Y:S01]  /*0b10*/  IMAD.MOV.U32 R0, RZ, RZ, R6 ;  /* 0x000000ffff007224 */ /* 0x000fe200078e0006 */
[----:B------:R-:W-:-:S04]  /*0b20*/  FSETP.GTU.FTZ.AND P1, PT, |R6|, +INF , PT ;  /* 0x7f8000000600780b */ /* 0x000fc80003f3c200 */
[----:B------:R-:W-:-:S13]  /*0b30*/  PLOP3.LUT P0, PT, P0, P1, PT, 0xf8, 0x8f ;  /* 0x00000000008f781c */ /* 0x000fda0000703f70 */
[----:B------:R-:W-:Y:S05]  /*0b40*/  @P0 BRA `(.L_x_16) ;  /* 0x00000004004c0947 */ /* 0x000fea0003800000 */
[----:B------:R-:W-:-:S13]  /*0b50*/  LOP3.LUT P0, RZ, R6, 0x7fffffff, R3, 0xc8, !PT ;  /* 0x7fffffff06ff7812 */ /* 0x000fda000780c803 */
[----:B------:R-:W-:Y:S05]  /*0b60*/  @!P0 BRA `(.L_x_17) ;  /* 0x00000004003c8947 */ /* 0x000fea0003800000 */
[C---:B------:R-:W-:Y:S02]  /*0b70*/  FSETP.NEU.FTZ.AND P2, PT, |R3|.reuse, +INF , PT ;  /* 0x7f8000000300780b */ /* 0x040fe40003f5d200 */
[----:B------:R-:W-:Y:S02]  /*0b80*/  FSETP.NEU.FTZ.AND P1, PT, |R0|, +INF , PT ;  /* 0x7f8000000000780b */ /* 0x000fe40003f3d200 */
[----:B------:R-:W-:-:S11]  /*0b90*/  FSETP.NEU.FTZ.AND P0, PT, |R3|, +INF , PT ;  /* 0x7f8000000300780b */ /* 0x000fd60003f1d200 */
[----:B------:R-:W-:Y:S05]  /*0ba0*/  @!P1 BRA !P2, `(.L_x_17) ;  /* 0x00000004002c9947 */ /* 0x000fea0005000000 */
[----:B------:R-:W-:-:S04]  /*0bb0*/  LOP3.LUT P2, RZ, R3, 0x7fffffff, RZ, 0xc0, !PT ;  /* 0x7fffffff03ff7812 */ /* 0x000fc8000784c0ff */
[----:B------:R-:W-:-:S13]  /*0bc0*/  PLOP3.LUT P1, PT, P1, P2, PT, 0x2f, 0xf2 ;  /* 0x0000000000f2781c */ /* 0x000fda0000f24577 */
[----:B------:R-:W-:Y:S05]  /*0bd0*/  @P1 BRA `(.L_x_18) ;  /* 0x0000000400181947 */ /* 0x000fea0003800000 */
[----:B------:R-:W-:-:S04]  /*0be0*/  LOP3.LUT P1, RZ, R6, 0x7fffffff, RZ, 0xc0, !PT ;  /* 0x7fffffff06ff7812 */ /* 0x000fc8000782c0ff */
[----:B------:R-:W-:-:S13]  /*0bf0*/  PLOP3.LUT P0, PT, P0, P1, PT, 0x2f, 0xf2 ;  /* 0x0000000000f2781c */ /* 0x000fda0000702577 */
[----:B------:R-:W-:Y:S05]  /*0c00*/  @P0 BRA `(.L_x_19) ;  /* 0x0000000400000947 */ /* 0x000fea0003800000 */
[----:B------:R-:W-:Y:S02]  /*0c10*/  ISETP.GE.AND P0, PT, R9, RZ, PT ;  /* 0x000000ff0900720c */ /* 0x000fe40003f06270 */
[----:B------:R-:W-:-:S11]  /*0c20*/  ISETP.GE.AND P1, PT, R8, RZ, PT ;  /* 0x000000ff0800720c */ /* 0x000fd60003f26270 */
[----:B------:R-:W-:Y:S01]  /*0c30*/  @P0 MOV R7, RZ ;  /* 0x000000ff00070202 */ /* 0x000fe20000000f00 */
[----:B------:R-:W-:Y:S02]  /*0c40*/  @!P0 IMAD.MOV.U32 R7, RZ, RZ, -0x40 ;  /* 0xffffffc0ff078424 */ /* 0x000fe400078e00ff */
[----:B------:R-:W-:Y:S01]  /*0c50*/  @!P0 FFMA R3, R3, 1.84467440737095516160e+19, RZ ;  /* 0x5f80000003038823 */ /* 0x000fe200000000ff */
[----:B------:R-:W-:Y:S02]  /*0c60*/  @!P1 FFMA R6, R0, 1.84467440737095516160e+19, RZ ;  /* 0x5f80000000069823 */ /* 0x000fe400000000ff */
[----:B------:R-:W-:-:S07]  /*0c70*/  @!P1 IADD3 R7, PT, PT, R7, 0x40, RZ ;  /* 0x0000004007079810 */ /* 0x000fce0007ffe0ff */
.L_x_15:
[----:B------:R-:W-:Y:S01]  /*0c80*/  LEA R9, R5, 0xc0800000, 0x17 ;  /* 0xc080000005097811 */ /* 0x000fe200078eb8ff */
[----:B------:R-:W-:Y:S04]  /*0c90*/  BSSY.RECONVERGENT B2, `(.L_x_20) ;  /* 0x0000036000027945 */ /* 0x000fe80003800200 */
[----:B------:R-:W-:Y:S01]  /*0ca0*/  IMAD.IADD R9, R6, 0x1, -R9 ;  /* 0x0000000106097824 */ /* 0x000fe200078e0a09 */
[----:B------:R-:W-:-:S03]  /*0cb0*/  IADD3 R6, PT, PT, R10, -0x7f, RZ ;  /* 0xffffff810a067810 */ /* 0x000fc60007ffe0ff */
[----:B------:R-:W0:Y:S01]  /*0cc0*/  MUFU.RCP R8, R9 ;  /* 0x0000000900087308 */ /* 0x000e220000001000 */
[----:B------:R-:W-:Y:S01]  /*0cd0*/  FADD.FTZ R11, -R9, -RZ ;  /* 0x800000ff090b7221 */ /* 0x000fe20000010100 */
[C---:B------:R-:W-:Y:S01]  /*0ce0*/  IMAD R0, R6.reuse, -0x800000, R3 ;  /* 0xff80000006007824 */ /* 0x040fe200078e0203 */
[----:B------:R-:W-:-:S05]  /*0cf0*/  IADD3 R6, PT, PT, R6, 0x7f, -R5 ;  /* 0x0000007f06067810 */ /* 0x000fca0007ffe805 */
[----:B------:R-:W-:Y:S02]  /*0d00*/  IMAD.IADD R6, R6, 0x1, R7 ;  /* 0x0000000106067824 */ /* 0x000fe400078e0207 */
[----:B0-----:R-:W-:-:S04]  /*0d10*/  FFMA R13, R8, R11, 1 ;  /* 0x3f800000080d7423 */ /* 0x001fc8000000000b */
[----:B------:R-:W-:-:S04]  /*0d20*/  FFMA R10, R8, R13, R8 ;  /* 0x0000000d080a7223 */ /* 0x000fc80000000008 */
[----:B------:R-:W-:-:S04]  /*0d30*/  FFMA R3, R0, R10, RZ ;  /* 0x0000000a00037223 */ /* 0x000fc800000000ff */
[----:B------:R-:W-:-:S04]  /*0d40*/  FFMA R8, R11, R3, R0 ;  /* 0x000000030b087223 */ /* 0x000fc80000000000 */
[----:B------:R-:W-:-:S04]  /*0d50*/  FFMA R13, R10, R8, R3 ;  /* 0x000000080a0d7223 */ /* 0x000fc80000000003 */
[----:B------:R-:W-:-:S04]  /*0d60*/  FFMA R8, R11, R13, R0 ;  /* 0x0000000d0b087223 */ /* 0x000fc80000000000 */
[----:B------:R-:W-:-:S05]  /*0d70*/  FFMA R0, R10, R8, R13 ;  /* 0x000000080a007223 */ /* 0x000fca000000000d */
[----:B------:R-:W-:-:S04]  /*0d80*/  SHF.R.U32.HI R3, RZ, 0x17, R0 ;  /* 0x00000017ff037819 */ /* 0x000fc80000011600 */
[----:B------:R-:W-:-:S04]  /*0d90*/  LOP3.LUT R3, R3, 0xff, RZ, 0xc0, !PT ;  /* 0x000000ff03037812 */ /* 0x000fc800078ec0ff */
[----:B------:R-:W-:-:S05]  /*0da0*/  IADD3 R7, PT, PT, R3, R6, RZ ;  /* 0x0000000603077210 */ /* 0x000fca0007ffe0ff */
[----:B------:R-:W-:-:S05]  /*0db0*/  VIADD R3, R7, 0xffffffff ;  /* 0xffffffff07037836 */ /* 0x000fca0000000000 */
[----:B------:R-:W-:-:S13]  /*0dc0*/  ISETP.GE.U32.AND P0, PT, R3, 0xfe, PT ;  /* 0x000000fe0300780c */ /* 0x000fda0003f06070 */
[----:B------:R-:W-:Y:S05]  /*0dd0*/  @!P0 BRA `(.L_x_21) ;  /* 0x0000000000808947 */ /* 0x000fea0003800000 */
[----:B------:R-:W-:-:S13]  /*0de0*/  ISETP.GT.AND P0, PT, R7, 0xfe, PT ;  /* 0x000000fe0700780c */ /* 0x000fda0003f04270 */
[----:B------:R-:W-:Y:S05]  /*0df0*/  @P0 BRA `(.L_x_22) ;  /* 0x00000000006c0947 */ /* 0x000fea0003800000 */
[----:B------:R-:W-:-:S13]  /*0e00*/  ISETP.GE.AND P0, PT, R7, 0x1, PT ;  /* 0x000000010700780c */ /* 0x000fda0003f06270 */
[----:B------:R-:W-:Y:S05]  /*0e10*/  @P0 BRA `(.L_x_23) ;  /* 0x0000000000740947 */ /* 0x000fea0003800000 */
[----:B------:R-:W-:Y:S02]  /*0e20*/  ISETP.GE.AND P0, PT, R7, -0x18, PT ;  /* 0xffffffe80700780c */ /* 0x000fe40003f06270 */
[----:B------:R-:W-:-:S11]  /*0e30*/  LOP3.LUT R0, R0, 0x80000000, RZ, 0xc0, !PT ;  /* 0x8000000000007812 */ /* 0x000fd600078ec0ff */
[----:B------:R-:W-:Y:S05]  /*0e40*/  @!P0 BRA `(.L_x_23) ;  /* 0x0000000000688947 */ /* 0x000fea0003800000 */
[CCC-:B------:R-:W-:Y:S01]  /*0e50*/  FFMA.RZ R3, R10.reuse, R8.reuse, R13.reuse ;  /* 0x000000080a037223 */ /* 0x1c0fe2000000c00d */
[CCC-:B------:R-:W-:Y:S01]  /*0e60*/  FFMA.RM R6, R10.reuse, R8.reuse, R13.reuse ;  /* 0x000000080a067223 */ /* 0x1c0fe2000000400d */
[C---:B------:R-:W-:Y:S02]  /*0e70*/  ISETP.NE.AND P2, PT, R7.reuse, RZ, PT ;  /* 0x000000ff0700720c */ /* 0x040fe40003f45270 */
[----:B------:R-:W-:Y:S02]  /*0e80*/  ISETP.NE.AND P1, PT, R7, RZ, PT ;  /* 0x000000ff0700720c */ /* 0x000fe40003f25270 */
[----:B------:R-:W-:Y:S01]  /*0e90*/  LOP3.LUT R5, R3, 0x7fffff, RZ, 0xc0, !PT ;  /* 0x007fffff03057812 */ /* 0x000fe200078ec0ff */
[----:B------:R-:W-:Y:S01]  /*0ea0*/  FFMA.RP R3, R10, R8, R13 ;  /* 0x000000080a037223 */ /* 0x000fe2000000800d */
[----:B------:R-:W-:Y:S01]  /*0eb0*/  IADD3 R8, PT, PT, R7, 0x20, RZ ;  /* 0x0000002007087810 */ /* 0x000fe20007ffe0ff */
[----:B------:R-:W-:Y:S01]  /*0ec0*/  IMAD.MOV R7, RZ, RZ, -R7 ;  /* 0x000000ffff077224 */ /* 0x000fe200078e0a07 */
[----:B------:R-:W-:-:S02]  /*0ed0*/  LOP3.LUT R5, R5, 0x800000, RZ, 0xfc, !PT ;  /* 0x0080000005057812 */ /* 0x000fc400078efcff */
[----:B------:R-:W-:Y:S02]  /*0ee0*/  FSETP.NEU.FTZ.AND P0, PT, R3, R6, PT ;  /* 0x000000060300720b */ /* 0x000fe40003f1d000 */
[----:B------:R-:W-:Y:S02]  /*0ef0*/  SHF.L.U32 R8, R5, R8, RZ ;  /* 0x0000000805087219 */ /* 0x000fe400000006ff */
[----:B------:R-:W-:Y:S02]  /*0f00*/  SEL R6, R7, RZ, P2 ;  /* 0x000000ff07067207 */ /* 0x000fe40001000000 */
[----:B------:R-:W-:Y:S02]  /*0f10*/  ISETP.NE.AND P1, PT, R8, RZ, P1 ;  /* 0x000000ff0800720c */ /* 0x000fe40000f25270 */
[----:B------:R-:W-:Y:S02]  /*0f20*/  SHF.R.U32.HI R6, RZ, R6, R5 ;  /* 0x00000006ff067219 */ /* 0x000fe40000011605 */
[----:B------:R-:W-:-:S02]  /*0f30*/  PLOP3.LUT P0, PT, P0, P1, PT, 0xf8, 0x8f ;  /* 0x00000000008f781c */ /* 0x000fc40000703f70 */
[----:B------:R-:W-:Y:S02]  /*0f40*/  SHF.R.U32.HI R8, RZ, 0x1, R6 ;  /* 0x00000001ff087819 */ /* 0x000fe40000011606 */
[----:B------:R-:W-:-:S04]  /*0f50*/  SEL R3, RZ, 0x1, !P0 ;  /* 0x00000001ff037807 */ /* 0x000fc80004000000 */
[----:B------:R-:W-:-:S04]  /*0f60*/  LOP3.LUT R3, R3, 0x1, R8, 0xf8, !PT ;  /* 0x0000000103037812 */ /* 0x000fc800078ef808 */
[----:B------:R-:W-:-:S04]  /*0f70*/  LOP3.LUT R3, R3, R6, RZ, 0xc0, !PT ;  /* 0x0000000603037212 */ /* 0x000fc800078ec0ff */
[----:B------:R-:W-:-:S04]  /*0f80*/  IADD3 R3, PT, PT, R8, R3, RZ ;  /* 0x0000000308037210 */ /* 0x000fc80007ffe0ff */
[----:B------:R-:W-:Y:S01]  /*0f90*/  LOP3.LUT R0, R3, R0, RZ, 0xfc, !PT ;  /* 0x0000000003007212 */ /* 0x000fe200078efcff */
[----:B------:R-:W-:Y:S06]  /*0fa0*/  BRA `(.L_x_23) ;  /* 0x0000000000107947 */ /* 0x000fec0003800000 */
.L_x_22:
[----:B------:R-:W-:-:S04]  /*0fb0*/  LOP3.LUT R0, R0, 0x80000000, RZ, 0xc0, !PT ;  /* 0x8000000000007812 */ /* 0x000fc800078ec0ff */
[----:B------:R-:W-:Y:S01]  /*0fc0*/  LOP3.LUT R0, R0, 0x7f800000, RZ, 0xfc, !PT ;  /* 0x7f80000000007812 */ /* 0x000fe200078efcff */
[----:B------:R-:W-:Y:S06]  /*0fd0*/  BRA `(.L_x_23) ;  /* 0x0000000000047947 */ /* 0x000fec0003800000 */
.L_x_21:
[----:B------:R-:W-:-:S07]  /*0fe0*/  IMAD R0, R6, 0x800000, R0 ;  /* 0x0080000006007824 */ /* 0x000fce00078e0200 */
.L_x_23:
[----:B------:R-:W-:Y:S05]  /*0ff0*/  BSYNC.RECONVERGENT B2 ;  /* 0x0000000000027941 */ /* 0x000fea0003800200 */
.L_x_20:
[----:B------:R-:W-:Y:S05]  /*1000*/  BRA `(.L_x_24) ;  /* 0x0000000000207947 */ /* 0x000fea0003800000 */
.L_x_19:
[----:B------:R-:W-:-:S04]  /*1010*/  LOP3.LUT R0, R6, 0x80000000, R3, 0x48, !PT ;  /* 0x8000000006007812 */ /* 0x000fc800078e4803 */
[----:B------:R-:W-:Y:S01]  /*1020*/  LOP3.LUT R0, R0, 0x7f800000, RZ, 0xfc, !PT ;  /* 0x7f80000000007812 */ /* 0x000fe200078efcff */
[----:B------:R-:W-:Y:S06]  /*1030*/  BRA `(.L_x_24) ;  /* 0x0000000000147947 */ /* 0x000fec0003800000 */
.L_x_18:
[----:B------:R-:W-:Y:S01]  /*1040*/  LOP3.LUT R0, R6, 0x80000000, R3, 0x48, !PT ;  /* 0x8000000006007812 */ /* 0x000fe200078e4803 */
[----:B------:R-:W-:Y:S06]  /*1050*/  BRA `(.L_x_24) ;  /* 0x00000000000c7947 */ /* 0x000fec0003800000 */
.L_x_17:
[----:B------:R-:W0:Y:S01]  /*1060*/  MUFU.RSQ R0, -QNAN ;  /* 0xffc0000000007908 */ /* 0x000e220000001400 */
[----:B------:R-:W-:Y:S05]  /*1070*/  BRA `(.L_x_24) ;  /* 0x0000000000047947 */ /* 0x000fea0003800000 */
.L_x_16:
[----:B------:R-:W-:-:S07]  /*1080*/  FADD.FTZ R0, R3, R0 ;  /* 0x0000000003007221 */ /* 0x000fce0000010000 */
.L_x_24:
[----:B------:R-:W-:Y:S05]  /*1090*/  BSYNC.RECONVERGENT B1 ;  /* 0x0000000000017941 */ /* 0x000fea0003800200 */
.L_x_14:
[----:B------:R-:W-:-:S04]  /*10a0*/  HFMA2 R3, -RZ, RZ, 0, 0 ;  /* 0x00000000ff037431 */ /* 0x000fc800000001ff */
[----:B0-----:R-:W-:Y:S05]  /*10b0*/  RET.REL.NODEC R2 `(_Z19attention_aggregatePKfPfiii) ;  /* 0xffffffec02d07950 */ /* 0x001fea0003c3ffff */
.L_x_25:
[----:B------:R-:W-:-:S00]  /*10c0*/  BRA `(.L_x_25) ;  /* 0xfffffffc00fc7947 */ /* 0x000fc0000383ffff */
[----:B------:R-:W-:-:S00]  /*10d0*/  NOP ;  /* 0x0000000000007918 */ /* 0x000fc00000000000 */
        /* <DEDUP_REMOVED lines=10> */
.L_x_26:


//--------------------- .nv.shared.reserved.0     --------------------------
	.section	.nv.shared.reserved.0,"aw",@nobits
	.weak		__nv_reservedSMEM_offset_0_alias
	.size		__nv_reservedSMEM_offset_0_alias, 0, 64
	.other		__nv_reservedSMEM_offset_0_alias,@"STO_CUDA_RESERVED_SHARED STV_DEFAULT"
__nv_reservedSMEM_offset_0_alias:
	.zero		0
	.zero		64


//--------------------- .nv.constant0._Z19attention_aggregatePKfPfiii --------------------------
	.section	.nv.constant0._Z19attention_aggregatePKfPfiii,"a",@progbits
	.sectionflags	@""
	.align	4
.nv.constant0._Z19attention_aggregatePKfPfiii:
	.zero		924


//--------------------- SYMBOLS --------------------------

	.type		.nv.reservedSmem.offset0,@object
	.size		.nv.reservedSmem.offset0,0x4
